//
// Generated by NVIDIA NVVM Compiler
//
// Compiler Build ID: CL-36424714
// Cuda compilation tools, release 13.0, V13.0.88
// Based on NVVM 20.0.0
//

.version 9.0
.target sm_100
.address_size 64

	// .globl	_Z15reduce_baselinePfS_i

.visible .entry _Z15reduce_baselinePfS_i(
	.param .u64 .ptr .align 1 _Z15reduce_baselinePfS_i_param_0,
	.param .u64 .ptr .align 1 _Z15reduce_baselinePfS_i_param_1,
	.param .u32 _Z15reduce_baselinePfS_i_param_2
)
{
	.reg .pred 	%p<5>;
	.reg .b32 	%r<12>;
	.reg .b32 	%f<5>;
	.reg .b64 	%rd<13>;

	ld.param.u64 	%rd4, [_Z15reduce_baselinePfS_i_param_0];
	ld.param.u64 	%rd3, [_Z15reduce_baselinePfS_i_param_1];
	cvta.to.global.u64 	%rd5, %rd4;
	mov.u32 	%r1, %ctaid.x;
	mov.u32 	%r2, %ntid.x;
	mul.lo.s32 	%r6, %r1, %r2;
	mul.wide.u32 	%rd6, %r6, 4;
	add.s64 	%rd1, %rd5, %rd6;
	setp.lt.u32 	%p1, %r2, 2;
	@%p1 bra 	$L__BB0_5;
	mov.u32 	%r3, %tid.x;
	mul.wide.u32 	%rd7, %r3, 4;
	add.s64 	%rd2, %rd1, %rd7;
	mov.b32 	%r11, 1;
$L__BB0_2:
	shl.b32 	%r5, %r11, 1;
	add.s32 	%r8, %r5, -1;
	and.b32  	%r9, %r8, %r3;
	setp.ne.s32 	%p2, %r9, 0;
	@%p2 bra 	$L__BB0_4;
	mul.wide.s32 	%rd8, %r11, 4;
	add.s64 	%rd9, %rd2, %rd8;
	ld.global.f32 	%f1, [%rd9];
	ld.global.f32 	%f2, [%rd2];
	add.f32 	%f3, %f1, %f2;
	st.global.f32 	[%rd2], %f3;
$L__BB0_4:
	bar.sync 	0;
	setp.lt.u32 	%p3, %r5, %r2;
	mov.u32 	%r11, %r5;
	@%p3 bra 	$L__BB0_2;
$L__BB0_5:
	mov.u32 	%r10, %tid.x;
	setp.ne.s32 	%p4, %r10, 0;
	@%p4 bra 	$L__BB0_7;
	ld.global.f32 	%f4, [%rd1];
	cvta.to.global.u64 	%rd10, %rd3;
	mul.wide.u32 	%rd11, %r1, 4;
	add.s64 	%rd12, %rd10, %rd11;
	st.global.f32 	[%rd12], %f4;
$L__BB0_7:
	ret;

}


// ===== COMPILED SASS (sm_100) =====

	.target	sm_100

	.elftype	@"ET_EXEC"


//--------------------- .note.nv.tkinfo           --------------------------
	.section	.note.nv.tkinfo,"",@"SHT_NOTE"
	.sectionflags	@"SHF_NOTE_NV_TKINFO"
	.tkinfo
        /*0018*/ 	.word	0x00000002
        /*0030*/ 	.string	""
        /*0030*/ 	.string	"ptxas"
        /*0030*/ 	.string	"Cuda compilation tools, release 13.0, V13.0.88"
        /*0030*/ 	.string	"Build cuda_13.0.r13.0/compiler.36424714_0"
        /*0030*/ 	.string	"-arch sm_100 -m 64 "



//--------------------- .note.nv.cuinfo           --------------------------
	.section	.note.nv.cuinfo,"",@"SHT_NOTE"
	.sectionflags	@"SHF_NOTE_NV_CUINFO"
        /*0018*/ 	.short	0x0002
        /*001a*/ 	.short	0x0064
        /*001c*/ 	.short	0x0082
	.zero		2


//--------------------- .nv.info                  --------------------------
	.section	.nv.info,"",@"SHT_CUDA_INFO"
	.align	4


	//----- nvinfo : EIATTR_REGCOUNT
	.align		4
        /*0000*/ 	.byte	0x04, 0x2f
        /*0002*/ 	.short	(.L_1 - .L_0)
	.align		4
.L_0:
        /*0004*/ 	.word	index@(_Z15reduce_baselinePfS_i)
        /*0008*/ 	.word	0x00000010


	//----- nvinfo : EIATTR_FRAME_SIZE
	.align		4
.L_1:
        /*000c*/ 	.byte	0x04, 0x11
        /*000e*/ 	.short	(.L_3 - .L_2)
	.align		4
.L_2:
        /*0010*/ 	.word	index@(_Z15reduce_baselinePfS_i)
        /*0014*/ 	.word	0x00000000


	//----- nvinfo : EIATTR_MIN_STACK_SIZE
	.align		4
.L_3:
        /*0018*/ 	.byte	0x04, 0x12
        /*001a*/ 	.short	(.L_5 - .L_4)
	.align		4
.L_4:
        /*001c*/ 	.word	index@(_Z15reduce_baselinePfS_i)
        /*0020*/ 	.word	0x00000000
.L_5:


//--------------------- .nv.compat                --------------------------
	.section	.nv.compat,"",@"SHT_CUDA_COMPAT_INFO"
	.align	4
        /*0000*/ 	.byte	0x02, 0x09, 0x00, 0x00, 0x02, 0x02, 0x01, 0x00, 0x02, 0x05, 0x05, 0x00, 0x03, 0x07, 0x01, 0x01
        /*0010*/ 	.byte	0x02, 0x03, 0x00, 0x00, 0x02, 0x06, 0x01, 0x00, 0x04, 0x0b, 0x08, 0x00, 0x09, 0x00, 0x00, 0x00
        /*0020*/ 	.byte	0x00, 0x00, 0x00, 0x00


//--------------------- .nv.info._Z15reduce_baselinePfS_i --------------------------
	.section	.nv.info._Z15reduce_baselinePfS_i,"",@"SHT_CUDA_INFO"
	.sectionflags	@""
	.align	4


	//----- nvinfo : EIATTR_CUDA_API_VERSION
	.align		4
        /*0000*/ 	.byte	0x04, 0x37
        /*0002*/ 	.short	(.L_7 - .L_6)
.L_6:
        /*0004*/ 	.word	0x00000082


	//----- nvinfo : EIATTR_KPARAM_INFO
	.align		4
.L_7:
        /*0008*/ 	.byte	0x04, 0x17
        /*000a*/ 	.short	(.L_9 - .L_8)
.L_8:
        /*000c*/ 	.word	0x00000000
        /*0010*/ 	.short	0x0002
        /*0012*/ 	.short	0x0010
        /*0014*/ 	.byte	0x00, 0xf0, 0x11, 0x00


	//----- nvinfo : EIATTR_KPARAM_INFO
	.align		4
.L_9:
        /*0018*/ 	.byte	0x04, 0x17
        /*001a*/ 	.short	(.L_11 - .L_10)
.L_10:
        /*001c*/ 	.word	0x00000000
        /*0020*/ 	.short	0x0001
        /*0022*/ 	.short	0x0008
        /*0024*/ 	.byte	0x00, 0xf5, 0x21, 0x00


	//----- nvinfo : EIATTR_KPARAM_INFO
	.align		4
.L_11:
        /*0028*/ 	.byte	0x04, 0x17
        /*002a*/ 	.short	(.L_13 - .L_12)
.L_12:
        /*002c*/ 	.word	0x00000000
        /*0030*/ 	.short	0x0000
        /*0032*/ 	.short	0x0000
        /*0034*/ 	.byte	0x00, 0xf5, 0x21, 0x00


	//----- nvinfo : EIATTR_SPARSE_MMA_MASK
	.align		4
.L_13:
        /*0038*/ 	.byte	0x03, 0x50
        /*003a*/ 	.short	0x0000


	//----- nvinfo : EIATTR_MAXREG_COUNT
	.align		4
        /*003c*/ 	.byte	0x03, 0x1b
        /*003e*/ 	.short	0x00ff


	//----- nvinfo : EIATTR_NUM_BARRIERS
	.align		4
        /*0040*/ 	.byte	0x02, 0x4c
        /*0042*/ 	.byte	0x01
	.zero		1


	//----- nvinfo : EIATTR_MERCURY_ISA_VERSION
	.align		4
        /*0044*/ 	.byte	0x03, 0x5f
        /*0046*/ 	.short	0x0101


	//----- nvinfo : EIATTR_VRC_CTA_INIT_COUNT
	.align		4
        /*0048*/ 	.byte	0x02, 0x4a
	.zero		1
	.zero		1


	//----- nvinfo : EIATTR_EXIT_INSTR_OFFSETS
	.align		4
        /*004c*/ 	.byte	0x04, 0x1c
        /*004e*/ 	.short	(.L_15 - .L_14)


	//   ....[0]....
.L_14:
        /*0050*/ 	.word	0x000001d0


	//   ....[1]....
        /*0054*/ 	.word	0x00000220


	//----- nvinfo : EIATTR_CRS_STACK_SIZE
	.align		4
.L_15:
        /*0058*/ 	.byte	0x04, 0x1e
        /*005a*/ 	.short	(.L_17 - .L_16)
.L_16:
        /*005c*/ 	.word	0x00000000


	//----- nvinfo : EIATTR_CBANK_PARAM_SIZE
	.align		4
.L_17:
        /*0060*/ 	.byte	0x03, 0x19
        /*0062*/ 	.short	0x0014


	//----- nvinfo : EIATTR_PARAM_CBANK
	.align		4
        /*0064*/ 	.byte	0x04, 0x0a
        /*0066*/ 	.short	(.L_19 - .L_18)
	.align		4
.L_18:
        /*0068*/ 	.word	index@(.nv.constant0._Z15reduce_baselinePfS_i)
        /*006c*/ 	.short	0x0380
        /*006e*/ 	.short	0x0014


	//----- nvinfo : EIATTR_SW_WAR
	.align		4
.L_19:
        /*0070*/ 	.byte	0x04, 0x36
        /*0072*/ 	.short	(.L_21 - .L_20)
.L_20:
        /*0074*/ 	.word	0x00000008
.L_21:


//--------------------- .nv.callgraph             --------------------------
	.section	.nv.callgraph,"",@"SHT_CUDA_CALLGRAPH"
	.align	4
	.sectionentsize	8
	.align		4
        /*0000*/ 	.word	0x00000000
	.align		4
        /*0004*/ 	.word	0xffffffff
	.align		4
        /*0008*/ 	.word	0x00000000
	.align		4
        /*000c*/ 	.word	0xfffffffe
	.align		4
        /*0010*/ 	.word	0x00000000
	.align		4
        /*0014*/ 	.word	0xfffffffd
	.align		4
        /*0018*/ 	.word	0x00000000
	.align		4
        /*001c*/ 	.word	0xfffffffc


//--------------------- .text._Z15reduce_baselinePfS_i --------------------------
	.section	.text._Z15reduce_baselinePfS_i,"ax",@progbits
	.align	128
        .global         _Z15reduce_baselinePfS_i
        .type           _Z15reduce_baselinePfS_i,@function
        .size           _Z15reduce_baselinePfS_i,(.L_x_5 - _Z15reduce_baselinePfS_i)
        .other          _Z15reduce_baselinePfS_i,@"STO_CUDA_ENTRY STV_DEFAULT"
_Z15reduce_baselinePfS_i:
.text._Z15reduce_baselinePfS_i:
[----:B------:R-:W-:Y:S01]  /*0000*/  LDC R1, c[0x0][0x37c] ;  /* 0x0000df00ff017b82 */ /* 0x000fe20000000800 */
[----:B------:R-:W0:Y:S01]  /*0010*/  S2R R11, SR_CTAID.X ;  /* 0x00000000000b7919 */ /* 0x000e220000002500 */
[----:B------:R-:W1:Y:S06]  /*0020*/  LDCU UR6, c[0x0][0x360] ;  /* 0x00006c00ff0677ac */ /* 0x000e6c0008000800 */
[----:B------:R-:W2:Y:S01]  /*0030*/  LDC.64 R2, c[0x0][0x380] ;  /* 0x0000e000ff027b82 */ /* 0x000ea20000000a00 */
[----:B------:R-:W3:Y:S01]  /*0040*/  LDCU.64 UR4, c[0x0][0x358] ;  /* 0x00006b00ff0477ac */ /* 0x000ee20008000a00 */
[----:B-1----:R-:W-:-:S02]  /*0050*/  UISETP.GE.U32.AND UP0, UPT, UR6, 0x2, UPT ;  /* 0x000000020600788c */ /* 0x002fc4000bf06070 */
[----:B0-----:R-:W-:-:S04]  /*0060*/  IMAD R5, R11, UR6, RZ ;  /* 0x000000060b057c24 */ /* 0x001fc8000f8e02ff */
[----:B--2---:R-:W-:-:S03]  /*0070*/  IMAD.WIDE.U32 R2, R5, 0x4, R2 ;  /* 0x0000000405027825 */ /* 0x004fc600078e0002 */
[----:B---3--:R-:W-:Y:S05]  /*0080*/  BRA.U !UP0, `(.L_x_0) ;  /* 0x0000000108487547 */ /* 0x008fea000b800000 */
[----:B------:R-:W0:Y:S01]  /*0090*/  S2R R13, SR_TID.X ;  /* 0x00000000000d7919 */ /* 0x000e220000002100 */
[----:B------:R-:W-:Y:S02]  /*00a0*/  HFMA2 R7, -RZ, RZ, 0, 5.9604644775390625e-08 ;  /* 0x00000001ff077431 */ /* 0x000fe400000001ff */
[----:B0-----:R-:W-:-:S07]  /*00b0*/  IMAD.WIDE.U32 R4, R13, 0x4, R2 ;  /* 0x000000040d047825 */ /* 0x001fce00078e0002 */
.L_x_3:
[----:B------:R-:W-:Y:S01]  /*00c0*/  SHF.L.U32 R8, R7, 0x1, RZ ;  /* 0x0000000107087819 */ /* 0x000fe200000006ff */
[----:B------:R-:W-:Y:S03]  /*00d0*/  BSSY.RECONVERGENT B0, `(.L_x_1) ;  /* 0x0000009000007945 */ /* 0x000fe60003800200 */
[----:B------:R-:W-:-:S04]  /*00e0*/  IADD3 R0, PT, PT, R8, -0x1, RZ ;  /* 0xffffffff08007810 */ /* 0x000fc80007ffe0ff */
[----:B------:R-:W-:-:S13]  /*00f0*/  LOP3.LUT P0, RZ, R0, R13, RZ, 0xc0, !PT ;  /* 0x0000000d00ff7212 */ /* 0x000fda000780c0ff */
[----:B0-----:R-:W-:Y:S05]  /*0100*/  @P0 BRA `(.L_x_2) ;  /* 0x0000000000140947 */ /* 0x001fea0003800000 */
[----:B------:R-:W-:Y:S01]  /*0110*/  IMAD.WIDE R6, R7, 0x4, R4 ;  /* 0x0000000407067825 */ /* 0x000fe200078e0204 */
[----:B------:R-:W2:Y:S05]  /*0120*/  LDG.E R9, desc[UR4][R4.64] ;  /* 0x0000000404097981 */ /* 0x000eaa000c1e1900 */
[----:B------:R-:W2:Y:S02]  /*0130*/  LDG.E R6, desc[UR4][R6.64] ;  /* 0x0000000406067981 */ /* 0x000ea4000c1e1900 */
[----:B--2---:R-:W-:-:S05]  /*0140*/  FADD R9, R6, R9 ;  /* 0x0000000906097221 */ /* 0x004fca0000000000 */
[----:B------:R0:W-:Y:S02]  /*0150*/  STG.E desc[UR4][R4.64], R9 ;  /* 0x0000000904007986 */ /* 0x0001e4000c101904 */
.L_x_2:
[----:B------:R-:W-:Y:S05]  /*0160*/  BSYNC.RECONVERGENT B0 ;  /* 0x0000000000007941 */ /* 0x000fea0003800200 */
.L_x_1:
[----:B------:R-:W-:Y:S01]  /*0170*/  BAR.SYNC.DEFER_BLOCKING 0x0 ;  /* 0x0000000000007b1d */ /* 0x000fe20000010000 */
[----:B------:R-:W-:Y:S02]  /*0180*/  ISETP.GE.U32.AND P0, PT, R8, UR6, PT ;  /* 0x0000000608007c0c */ /* 0x000fe4000bf06070 */
[----:B------:R-:W-:-:S11]  /*0190*/  MOV R7, R8 ;  /* 0x0000000800077202 */ /* 0x000fd60000000f00 */
[----:B------:R-:W-:Y:S05]  /*01a0*/  @!P0 BRA `(.L_x_3) ;  /* 0xfffffffc00c48947 */ /* 0x000fea000383ffff */
.L_x_0:
[----:B------:R-:W1:Y:S02]  /*01b0*/  S2R R0, SR_TID.X ;  /* 0x0000000000007919 */ /* 0x000e640000002100 */
[----:B-1----:R-:W-:-:S13]  /*01c0*/  ISETP.NE.AND P0, PT, R0, RZ, PT ;  /* 0x000000ff0000720c */ /* 0x002fda0003f05270 */
[----:B------:R-:W-:Y:S05]  /*01d0*/  @P0 EXIT ;  /* 0x000000000000094d */ /* 0x000fea0003800000 */
[----:B------:R-:W2:Y:S01]  /*01e0*/  LDG.E R3, desc[UR4][R2.64] ;  /* 0x0000000402037981 */ /* 0x000ea2000c1e1900 */
[----:B0-----:R-:W0:Y:S02]  /*01f0*/  LDC.64 R4, c[0x0][0x388] ;  /* 0x0000e200ff047b82 */ /* 0x001e240000000a00 */
[----:B0-----:R-:W-:-:S05]  /*0200*/  IMAD.WIDE.U32 R4, R11, 0x4, R4 ;  /* 0x000000040b047825 */ /* 0x001fca00078e0004 */
[----:B--2---:R-:W-:Y:S01]  /*0210*/  STG.E desc[UR4][R4.64], R3 ;  /* 0x0000000304007986 */ /* 0x004fe2000c101904 */
[----:B------:R-:W-:Y:S05]  /*0220*/  EXIT ;  /* 0x000000000000794d */ /* 0x000fea0003800000 */
.L_x_4:
[----:B------:R-:W-:-:S00]  /*0230*/  BRA `(.L_x_4) ;  /* 0xfffffffc00fc7947 */ /* 0x000fc0000383ffff */
[----:B------:R-:W-:-:S00]  /*0240*/  NOP ;  /* 0x0000000000007918 */ /* 0x000fc00000000000 */
        /* <DEDUP_REMOVED lines=11> */
.L_x_5:


//--------------------- .nv.shared.reserved.0     --------------------------
	.section	.nv.shared.reserved.0,"aw",@nobits
	.weak		__nv_reservedSMEM_offset_0_alias
	.size		__nv_reservedSMEM_offset_0_alias, 0, 64
	.other		__nv_reservedSMEM_offset_0_alias,@"STO_CUDA_RESERVED_SHARED STV_DEFAULT"
__nv_reservedSMEM_offset_0_alias:
	.zero		0
	.zero		64


//--------------------- .nv.constant0._Z15reduce_baselinePfS_i --------------------------
	.section	.nv.constant0._Z15reduce_baselinePfS_i,"a",@progbits
	.sectionflags	@""
	.align	4
.nv.constant0._Z15reduce_baselinePfS_i:
	.zero		916


//--------------------- SYMBOLS --------------------------

	.type		.nv.reservedSmem.offset0,@object
	.size		.nv.reservedSmem.offset0,0x4
